	.headerflags	@"EF_CUDA_TEXMODE_UNIFIED EF_CUDA_64BIT_ADDRESS EF_CUDA_ACCELERATORS EF_CUDA_SM90 EF_CUDA_VIRTUAL_SM(EF_CUDA_SM90)"
	.elftype	@"ET_EXEC"


//--------------------- .nv.info                  --------------------------
	.section	.nv.info,"",@"SHT_CUDA_INFO"
	.align	4


	//----- nvinfo : EIATTR_REGCOUNT
	.align		4
        /*0000*/ 	.byte	0x04, 0x2f
        /*0002*/ 	.short	(.L_1 - .L_0)
	.align		4
.L_0:
        /*0004*/ 	.word	index@(triton_poi_fused_add_convolution_9)
        /*0008*/ 	.word	0x0000000e


	//----- nvinfo : EIATTR_MIN_STACK_SIZE
	.align		4
.L_1:
        /*000c*/ 	.byte	0x04, 0x12
        /*000e*/ 	.short	(.L_3 - .L_2)
	.align		4
.L_2:
        /*0010*/ 	.word	index@(triton_poi_fused_add_convolution_9)
        /*0014*/ 	.word	0x00000000


	//----- nvinfo : EIATTR_FRAME_SIZE
	.align		4
.L_3:
        /*0018*/ 	.byte	0x04, 0x11
        /*001a*/ 	.short	(.L_5 - .L_4)
	.align		4
.L_4:
        /*001c*/ 	.word	index@(triton_poi_fused_add_convolution_9)
        /*0020*/ 	.word	0x00000000


	//----- nvinfo : EIATTR_MIN_STACK_SIZE
	.align		4
.L_5:
        /*0024*/ 	.byte	0x04, 0x12
        /*0026*/ 	.short	(.L_7 - .L_6)
	.align		4
.L_6:
        /*0028*/ 	.word	index@(triton_poi_fused_add_convolution_9)
        /*002c*/ 	.word	0x00000000
.L_7:


//--------------------- .nv.info.triton_poi_fused_add_convolution_9 --------------------------
	.section	.nv.info.triton_poi_fused_add_convolution_9,"",@"SHT_CUDA_INFO"
	.sectionflags	@""
	.align	4


	//----- nvinfo : EIATTR_CUDA_API_VERSION
	.align		4
        /*0000*/ 	.byte	0x04, 0x37
        /*0002*/ 	.short	(.L_9 - .L_8)
.L_8:
        /*0004*/ 	.word	0x0000007c


	//----- nvinfo : EIATTR_KPARAM_INFO
	.align		4
.L_9:
        /*0008*/ 	.byte	0x04, 0x17
        /*000a*/ 	.short	(.L_11 - .L_10)
.L_10:
        /*000c*/ 	.word	0x00000000
        /*0010*/ 	.short	0x0003
        /*0012*/ 	.short	0x0018
        /*0014*/ 	.byte	0x00, 0xf0, 0x11, 0x00


	//----- nvinfo : EIATTR_KPARAM_INFO
	.align		4
.L_11:
        /*0018*/ 	.byte	0x04, 0x17
        /*001a*/ 	.short	(.L_13 - .L_12)
.L_12:
        /*001c*/ 	.word	0x00000000
        /*0020*/ 	.short	0x0002
        /*0022*/ 	.short	0x0010
        /*0024*/ 	.byte	0x00, 0xf4, 0x21, 0x00


	//----- nvinfo : EIATTR_KPARAM_INFO
	.align		4
.L_13:
        /*0028*/ 	.byte	0x04, 0x17
        /*002a*/ 	.short	(.L_15 - .L_14)
.L_14:
        /*002c*/ 	.word	0x00000000
        /*0030*/ 	.short	0x0001
        /*0032*/ 	.short	0x0008
        /*0034*/ 	.byte	0x00, 0xf4, 0x21, 0x00


	//----- nvinfo : EIATTR_KPARAM_INFO
	.align		4
.L_15:
        /*0038*/ 	.byte	0x04, 0x17
        /*003a*/ 	.short	(.L_17 - .L_16)
.L_16:
        /*003c*/ 	.word	0x00000000
        /*0040*/ 	.short	0x0000
        /*0042*/ 	.short	0x0000
        /*0044*/ 	.byte	0x00, 0xf4, 0x21, 0x00


	//----- nvinfo : EIATTR_SPARSE_MMA_MASK
	.align		4
.L_17:
        /*0048*/ 	.byte	0x03, 0x50
        /*004a*/ 	.short	0x0000


	//----- nvinfo : EIATTR_MAXREG_COUNT
	.align		4
        /*004c*/ 	.byte	0x03, 0x1b
        /*004e*/ 	.short	0x00ff


	//----- nvinfo : EIATTR_EXIT_INSTR_OFFSETS
	.align		4
        /*0050*/ 	.byte	0x04, 0x1c
        /*0052*/ 	.short	(.L_19 - .L_18)


	//   ....[0]....
.L_18:
        /*0054*/ 	.word	0x00000210


	//----- nvinfo : EIATTR_REQNTID
	.align		4
.L_19:
        /*0058*/ 	.byte	0x04, 0x10
        /*005a*/ 	.short	(.L_21 - .L_20)
.L_20:
        /*005c*/ 	.word	0x00000100
        /*0060*/ 	.word	0x00000001
        /*0064*/ 	.word	0x00000001


	//----- nvinfo : EIATTR_CBANK_PARAM_SIZE
	.align		4
.L_21:
        /*0068*/ 	.byte	0x03, 0x19
        /*006a*/ 	.short	0x001c


	//----- nvinfo : EIATTR_PARAM_CBANK
	.align		4
        /*006c*/ 	.byte	0x04, 0x0a
        /*006e*/ 	.short	(.L_23 - .L_22)
	.align		4
.L_22:
        /*0070*/ 	.word	index@(.nv.constant0.triton_poi_fused_add_convolution_9)
        /*0074*/ 	.short	0x0210
        /*0076*/ 	.short	0x001c


	//----- nvinfo : EIATTR_SW_WAR
	.align		4
.L_23:
        /*0078*/ 	.byte	0x04, 0x36
        /*007a*/ 	.short	(.L_25 - .L_24)
.L_24:
        /*007c*/ 	.word	0x00000008
.L_25:


//--------------------- .nv.callgraph             --------------------------
	.section	.nv.callgraph,"",@"SHT_CUDA_CALLGRAPH"
	.align	4
	.sectionentsize	8
	.align		4
        /*0000*/ 	.word	0x00000000
	.align		4
        /*0004*/ 	.word	0xffffffff
	.align		4
        /*0008*/ 	.word	0x00000000
	.align		4
        /*000c*/ 	.word	0xfffffffe
	.align		4
        /*0010*/ 	.word	0x00000000
	.align		4
        /*0014*/ 	.word	0xfffffffd
	.align		4
        /*0018*/ 	.word	0x00000000
	.align		4
        /*001c*/ 	.word	0xfffffffc


//--------------------- .text.triton_poi_fused_add_convolution_9 --------------------------
	.section	.text.triton_poi_fused_add_convolution_9,"ax",@progbits
	.align	128
        .global         triton_poi_fused_add_convolution_9
        .type           triton_poi_fused_add_convolution_9,@function
        .size           triton_poi_fused_add_convolution_9,(.L_x_1 - triton_poi_fused_add_convolution_9)
        .other          triton_poi_fused_add_convolution_9,@"STO_CUDA_ENTRY STV_DEFAULT"
triton_poi_fused_add_convolution_9:
.text.triton_poi_fused_add_convolution_9:
[----:B------:R-:W-:Y:S01]  /*0000*/  LDC R1, c[0x0][0x28] ;  /* 0x00000a00ff017b82 */ /* 0x000fe20000000800 */
[----:B------:R-:W1:Y:S07]  /*0010*/  S2R R0, SR_TID.X ;  /* 0x0000000000007919 */ /* 0x000e6e0000002100 */
[----:B------:R-:W2:Y:S01]  /*0020*/  LDC.64 R6, c[0x0][0x220] ;  /* 0x00008800ff067b82 */ /* 0x000ea20000000a00 */
[----:B------:R-:W-:Y:S01]  /*0030*/  ULDC.64 UR4, c[0x0][0x208] ;  /* 0x0000820000047ab9 */ /* 0x000fe20000000a00 */
[----:B------:R-:W3:Y:S01]  /*0040*/  S2R R9, SR_CTAID.X ;  /* 0x0000000000097919 */ /* 0x000ee20000002500 */
[----:B-1----:R-:W-:Y:S01]  /*0050*/  IMAD.SHL.U32 R0, R0, 0x2, RZ ;  /* 0x0000000200007824 */ /* 0x002fe200078e00ff */
[----:B---3--:R-:W-:-:S04]  /*0060*/  SHF.R.S32.HI R2, RZ, 0x16, R9 ;  /* 0x00000016ff027819 */ /* 0x008fc80000011409 */
[----:B------:R-:W-:Y:S02]  /*0070*/  LOP3.LUT R0, R0, 0x1fe, RZ, 0xc0, !PT ;  /* 0x000001fe00007812 */ /* 0x000fe400078ec0ff */
[----:B------:R-:W-:-:S03]  /*0080*/  SGXT R2, R2, 0x1 ;  /* 0x000000010202781a */ /* 0x000fc60000000200 */
[----:B------:R-:W-:-:S04]  /*0090*/  IMAD R9, R9, 0x200, R0 ;  /* 0x0000020009097824 */ /* 0x000fc800078e0200 */
[----:B--2---:R-:W-:Y:S01]  /*00a0*/  IMAD.WIDE R6, R9, 0x4, R6 ;  /* 0x0000000409067825 */ /* 0x004fe200078e0206 */
[----:B------:R-:W-:-:S04]  /*00b0*/  LEA.HI R2, R2, R9, RZ, 0x12 ;  /* 0x0000000902027211 */ /* 0x000fc800078f90ff */
[----:B------:R-:W-:Y:S01]  /*00c0*/  SHF.R.S32.HI R0, RZ, 0x12, R2 ;  /* 0x00000012ff007819 */ /* 0x000fe20000011402 */
[----:B------:R-:W2:Y:S03]  /*00d0*/  LDG.E.64 R6, desc[UR4][R6.64] ;  /* 0x0000000406067981 */ /* 0x000ea6000c1e1b00 */
[----:B------:R-:W-:-:S04]  /*00e0*/  SHF.R.S32.HI R2, RZ, 0xf, R0 ;  /* 0x0000000fff027819 */ /* 0x000fc80000011400 */
[----:B------:R-:W-:-:S04]  /*00f0*/  LOP3.LUT R3, R2, 0xffff, RZ, 0xc0, !PT ;  /* 0x0000ffff02037812 */ /* 0x000fc800078ec0ff */
[----:B------:R-:W-:Y:S02]  /*0100*/  LEA.HI R4, R3, R0, RZ, 0x16 ;  /* 0x0000000003047211 */ /* 0x000fe400078fb0ff */
[----:B------:R-:W1:Y:S02]  /*0110*/  LDC.64 R2, c[0x0][0x210] ;  /* 0x00008400ff027b82 */ /* 0x000e640000000a00 */
[----:B------:R-:W-:-:S05]  /*0120*/  LOP3.LUT R8, R4, 0xffc0, RZ, 0xc0, !PT ;  /* 0x0000ffc004087812 */ /* 0x000fca00078ec0ff */
[----:B------:R-:W-:Y:S01]  /*0130*/  IMAD.MOV R8, RZ, RZ, -R8 ;  /* 0x000000ffff087224 */ /* 0x000fe200078e0a08 */
[----:B------:R-:W3:Y:S04]  /*0140*/  LDC.64 R4, c[0x0][0x218] ;  /* 0x00008600ff047b82 */ /* 0x000ee80000000a00 */
[----:B------:R-:W-:-:S05]  /*0150*/  PRMT R11, R8, 0x7710, RZ ;  /* 0x00007710080b7816 */ /* 0x000fca00000000ff */
[----:B------:R-:W-:-:S05]  /*0160*/  IMAD.IADD R0, R0, 0x1, R11 ;  /* 0x0000000100007824 */ /* 0x000fca00078e020b */
[----:B------:R-:W-:Y:S01]  /*0170*/  PRMT R11, R0, 0x9910, RZ ;  /* 0x00009910000b7816 */ /* 0x000fe200000000ff */
[----:B-1----:R-:W-:-:S05]  /*0180*/  IMAD.WIDE R2, R9, 0x4, R2 ;  /* 0x0000000409027825 */ /* 0x002fca00078e0202 */
[----:B------:R-:W4:Y:S01]  /*0190*/  LDG.E.64 R8, desc[UR4][R2.64] ;  /* 0x0000000402087981 */ /* 0x000f22000c1e1b00 */
[----:B---3--:R-:W-:-:S06]  /*01a0*/  IMAD.WIDE R4, R11, 0x4, R4 ;  /* 0x000000040b047825 */ /* 0x008fcc00078e0204 */
[----:B------:R-:W4:Y:S02]  /*01b0*/  LDG.E.EL R4, desc[UR4][R4.64] ;  /* 0x0000000404047981 */ /* 0x000f24000c2e1900 */
[--C-:B----4-:R-:W-:Y:S01]  /*01c0*/  FADD R11, R8, R4.reuse ;  /* 0x00000004080b7221 */ /* 0x110fe20000000000 */
[----:B------:R-:W-:-:S03]  /*01d0*/  FADD R0, R9, R4 ;  /* 0x0000000409007221 */ /* 0x000fc60000000000 */
[----:B--2---:R-:W-:Y:S01]  /*01e0*/  FADD R8, R6, R11 ;  /* 0x0000000b06087221 */ /* 0x004fe20000000000 */
[----:B------:R-:W-:-:S05]  /*01f0*/  FADD R9, R7, R0 ;  /* 0x0000000007097221 */ /* 0x000fca0000000000 */
[----:B------:R-:W-:Y:S01]  /*0200*/  STG.E.64 desc[UR4][R2.64], R8 ;  /* 0x0000000802007986 */ /* 0x000fe2000c101b04 */
[----:B------:R-:W-:Y:S05]  /*0210*/  EXIT ;  /* 0x000000000000794d */ /* 0x000fea0003800000 */
.L_x_0:
[----:B------:R-:W-:-:S00]  /*0220*/  BRA `(.L_x_0) ;  /* 0xfffffffc00fc7947 */ /* 0x000fc0000383ffff */
[----:B------:R-:W-:-:S00]  /*0230*/  NOP ;  /* 0x0000000000007918 */ /* 0x000fc00000000000 */
        /* <DEDUP_REMOVED lines=12> */
.L_x_1:


//--------------------- .nv.constant0.triton_poi_fused_add_convolution_9 --------------------------
	.section	.nv.constant0.triton_poi_fused_add_convolution_9,"a",@progbits
	.sectionflags	@""
	.align	4
.nv.constant0.triton_poi_fused_add_convolution_9:
	.zero		556
